	.headerflags	@"EF_CUDA_TEXMODE_UNIFIED EF_CUDA_64BIT_ADDRESS EF_CUDA_ACCELERATORS EF_CUDA_SM90 EF_CUDA_VIRTUAL_SM(EF_CUDA_SM90)"
	.elftype	@"ET_EXEC"


//--------------------- .nv.info                  --------------------------
	.section	.nv.info,"",@"SHT_CUDA_INFO"
	.align	4


	//----- nvinfo : EIATTR_REGCOUNT
	.align		4
        /*0000*/ 	.byte	0x04, 0x2f
        /*0002*/ 	.short	(.L_3 - .L_2)
	.align		4
.L_2:
        /*0004*/ 	.word	index@(triton_poi_fused__native_batch_norm_legit_no_training_add_relu_27)
        /*0008*/ 	.word	0x00000020


	//----- nvinfo : EIATTR_MIN_STACK_SIZE
	.align		4
.L_3:
        /*000c*/ 	.byte	0x04, 0x12
        /*000e*/ 	.short	(.L_5 - .L_4)
	.align		4
.L_4:
        /*0010*/ 	.word	index@(triton_poi_fused__native_batch_norm_legit_no_training_add_relu_27)
        /*0014*/ 	.word	0x00000000


	//----- nvinfo : EIATTR_FRAME_SIZE
	.align		4
.L_5:
        /*0018*/ 	.byte	0x04, 0x11
        /*001a*/ 	.short	(.L_7 - .L_6)
	.align		4
.L_6:
        /*001c*/ 	.word	index@(triton_poi_fused__native_batch_norm_legit_no_training_add_relu_27)
        /*0020*/ 	.word	0x00000000


	//----- nvinfo : EIATTR_MIN_STACK_SIZE
	.align		4
.L_7:
        /*0024*/ 	.byte	0x04, 0x12
        /*0026*/ 	.short	(.L_9 - .L_8)
	.align		4
.L_8:
        /*0028*/ 	.word	index@(triton_poi_fused__native_batch_norm_legit_no_training_add_relu_27)
        /*002c*/ 	.word	0x00000000
.L_9:


//--------------------- .nv.info.triton_poi_fused__native_batch_norm_legit_no_training_add_relu_27 --------------------------
	.section	.nv.info.triton_poi_fused__native_batch_norm_legit_no_training_add_relu_27,"",@"SHT_CUDA_INFO"
	.sectionflags	@""
	.align	4


	//----- nvinfo : EIATTR_CUDA_API_VERSION
	.align		4
        /*0000*/ 	.byte	0x04, 0x37
        /*0002*/ 	.short	(.L_11 - .L_10)
.L_10:
        /*0004*/ 	.word	0x0000007c


	//----- nvinfo : EIATTR_KPARAM_INFO
	.align		4
.L_11:
        /*0008*/ 	.byte	0x04, 0x17
        /*000a*/ 	.short	(.L_13 - .L_12)
.L_12:
        /*000c*/ 	.word	0x00000000
        /*0010*/ 	.short	0x000b
        /*0012*/ 	.short	0x0058
        /*0014*/ 	.byte	0x00, 0xf0, 0x11, 0x00


	//----- nvinfo : EIATTR_KPARAM_INFO
	.align		4
.L_13:
        /*0018*/ 	.byte	0x04, 0x17
        /*001a*/ 	.short	(.L_15 - .L_14)
.L_14:
        /*001c*/ 	.word	0x00000000
        /*0020*/ 	.short	0x000a
        /*0022*/ 	.short	0x0050
        /*0024*/ 	.byte	0x00, 0xf4, 0x21, 0x00


	//----- nvinfo : EIATTR_KPARAM_INFO
	.align		4
.L_15:
        /*0028*/ 	.byte	0x04, 0x17
        /*002a*/ 	.short	(.L_17 - .L_16)
.L_16:
        /*002c*/ 	.word	0x00000000
        /*0030*/ 	.short	0x0009
        /*0032*/ 	.short	0x0048
        /*0034*/ 	.byte	0x00, 0xf4, 0x21, 0x00


	//----- nvinfo : EIATTR_KPARAM_INFO
	.align		4
.L_17:
        /*0038*/ 	.byte	0x04, 0x17
        /*003a*/ 	.short	(.L_19 - .L_18)
.L_18:
        /*003c*/ 	.word	0x00000000
        /*0040*/ 	.short	0x0008
        /*0042*/ 	.short	0x0040
        /*0044*/ 	.byte	0x00, 0xf4, 0x21, 0x00


	//----- nvinfo : EIATTR_KPARAM_INFO
	.align		4
.L_19:
        /*0048*/ 	.byte	0x04, 0x17
        /*004a*/ 	.short	(.L_21 - .L_20)
.L_20:
        /*004c*/ 	.word	0x00000000
        /*0050*/ 	.short	0x0007
        /*0052*/ 	.short	0x0038
        /*0054*/ 	.byte	0x00, 0xf4, 0x21, 0x00


	//----- nvinfo : EIATTR_KPARAM_INFO
	.align		4
.L_21:
        /*0058*/ 	.byte	0x04, 0x17
        /*005a*/ 	.short	(.L_23 - .L_22)
.L_22:
        /*005c*/ 	.word	0x00000000
        /*0060*/ 	.short	0x0006
        /*0062*/ 	.short	0x0030
        /*0064*/ 	.byte	0x00, 0xf4, 0x21, 0x00


	//----- nvinfo : EIATTR_KPARAM_INFO
	.align		4
.L_23:
        /*0068*/ 	.byte	0x04, 0x17
        /*006a*/ 	.short	(.L_25 - .L_24)
.L_24:
        /*006c*/ 	.word	0x00000000
        /*0070*/ 	.short	0x0005
        /*0072*/ 	.short	0x0028
        /*0074*/ 	.byte	0x00, 0xf4, 0x21, 0x00


	//----- nvinfo : EIATTR_KPARAM_INFO
	.align		4
.L_25:
        /*0078*/ 	.byte	0x04, 0x17
        /*007a*/ 	.short	(.L_27 - .L_26)
.L_26:
        /*007c*/ 	.word	0x00000000
        /*0080*/ 	.short	0x0004
        /*0082*/ 	.short	0x0020
        /*0084*/ 	.byte	0x00, 0xf4, 0x21, 0x00


	//----- nvinfo : EIATTR_KPARAM_INFO
	.align		4
.L_27:
        /*0088*/ 	.byte	0x04, 0x17
        /*008a*/ 	.short	(.L_29 - .L_28)
.L_28:
        /*008c*/ 	.word	0x00000000
        /*0090*/ 	.short	0x0003
        /*0092*/ 	.short	0x0018
        /*0094*/ 	.byte	0x00, 0xf4, 0x21, 0x00


	//----- nvinfo : EIATTR_KPARAM_INFO
	.align		4
.L_29:
        /*0098*/ 	.byte	0x04, 0x17
        /*009a*/ 	.short	(.L_31 - .L_30)
.L_30:
        /*009c*/ 	.word	0x00000000
        /*00a0*/ 	.short	0x0002
        /*00a2*/ 	.short	0x0010
        /*00a4*/ 	.byte	0x00, 0xf4, 0x21, 0x00


	//----- nvinfo : EIATTR_KPARAM_INFO
	.align		4
.L_31:
        /*00a8*/ 	.byte	0x04, 0x17
        /*00aa*/ 	.short	(.L_33 - .L_32)
.L_32:
        /*00ac*/ 	.word	0x00000000
        /*00b0*/ 	.short	0x0001
        /*00b2*/ 	.short	0x0008
        /*00b4*/ 	.byte	0x00, 0xf4, 0x21, 0x00


	//----- nvinfo : EIATTR_KPARAM_INFO
	.align		4
.L_33:
        /*00b8*/ 	.byte	0x04, 0x17
        /*00ba*/ 	.short	(.L_35 - .L_34)
.L_34:
        /*00bc*/ 	.word	0x00000000
        /*00c0*/ 	.short	0x0000
        /*00c2*/ 	.short	0x0000
        /*00c4*/ 	.byte	0x00, 0xf4, 0x21, 0x00


	//----- nvinfo : EIATTR_SPARSE_MMA_MASK
	.align		4
.L_35:
        /*00c8*/ 	.byte	0x03, 0x50
        /*00ca*/ 	.short	0x0000


	//----- nvinfo : EIATTR_MAXREG_COUNT
	.align		4
        /*00cc*/ 	.byte	0x03, 0x1b
        /*00ce*/ 	.short	0x00ff


	//----- nvinfo : EIATTR_EXIT_INSTR_OFFSETS
	.align		4
        /*00d0*/ 	.byte	0x04, 0x1c
        /*00d2*/ 	.short	(.L_37 - .L_36)


	//   ....[0]....
.L_36:
        /*00d4*/ 	.word	0x00000680


	//----- nvinfo : EIATTR_REQNTID
	.align		4
.L_37:
        /*00d8*/ 	.byte	0x04, 0x10
        /*00da*/ 	.short	(.L_39 - .L_38)
.L_38:
        /*00dc*/ 	.word	0x00000100
        /*00e0*/ 	.word	0x00000001
        /*00e4*/ 	.word	0x00000001


	//----- nvinfo : EIATTR_CBANK_PARAM_SIZE
	.align		4
.L_39:
        /*00e8*/ 	.byte	0x03, 0x19
        /*00ea*/ 	.short	0x005c


	//----- nvinfo : EIATTR_PARAM_CBANK
	.align		4
        /*00ec*/ 	.byte	0x04, 0x0a
        /*00ee*/ 	.short	(.L_41 - .L_40)
	.align		4
.L_40:
        /*00f0*/ 	.word	index@(.nv.constant0.triton_poi_fused__native_batch_norm_legit_no_training_add_relu_27)
        /*00f4*/ 	.short	0x0210
        /*00f6*/ 	.short	0x005c


	//----- nvinfo : EIATTR_SW_WAR
	.align		4
.L_41:
        /*00f8*/ 	.byte	0x04, 0x36
        /*00fa*/ 	.short	(.L_43 - .L_42)
.L_42:
        /*00fc*/ 	.word	0x00000008
.L_43:


//--------------------- .nv.callgraph             --------------------------
	.section	.nv.callgraph,"",@"SHT_CUDA_CALLGRAPH"
	.align	4
	.sectionentsize	8
	.align		4
        /*0000*/ 	.word	0x00000000
	.align		4
        /*0004*/ 	.word	0xffffffff
	.align		4
        /*0008*/ 	.word	0x00000000
	.align		4
        /*000c*/ 	.word	0xfffffffe
	.align		4
        /*0010*/ 	.word	0x00000000
	.align		4
        /*0014*/ 	.word	0xfffffffd
	.align		4
        /*0018*/ 	.word	0x00000000
	.align		4
        /*001c*/ 	.word	0xfffffffc


//--------------------- .nv.constant4             --------------------------
	.section	.nv.constant4,"a",@progbits
	.align	8
	.align		8
.nv.constant4:
        /*0000*/ 	.dword	_$_str
	.align		8
        /*0008*/ 	.dword	_$_str_$_2


//--------------------- .text.triton_poi_fused__native_batch_norm_legit_no_training_add_relu_27 --------------------------
	.section	.text.triton_poi_fused__native_batch_norm_legit_no_training_add_relu_27,"ax",@progbits
	.align	128
        .global         triton_poi_fused__native_batch_norm_legit_no_training_add_relu_27
        .type           triton_poi_fused__native_batch_norm_legit_no_training_add_relu_27,@function
        .size           triton_poi_fused__native_batch_norm_legit_no_training_add_relu_27,(.L_x_1 - triton_poi_fused__native_batch_norm_legit_no_training_add_relu_27)
        .other          triton_poi_fused__native_batch_norm_legit_no_training_add_relu_27,@"STO_CUDA_ENTRY STV_DEFAULT"
triton_poi_fused__native_batch_norm_legit_no_training_add_relu_27:
.text.triton_poi_fused__native_batch_norm_legit_no_training_add_relu_27:
[----:B------:R-:W-:Y:S01]  /*0000*/  LDC R1, c[0x0][0x28] ;  /* 0x00000a00ff017b82 */ /* 0x000fe20000000800 */
[----:B------:R-:W1:Y:S07]  /*0010*/  S2R R0, SR_TID.X ;  /* 0x0000000000007919 */ /* 0x000e6e0000002100 */
[----:B------:R-:W2:Y:S01]  /*0020*/  LDC.64 R6, c[0x0][0x228] ;  /* 0x00008a00ff067b82 */ /* 0x000ea20000000a00 */
[----:B------:R-:W-:Y:S01]  /*0030*/  ULDC.64 UR4, c[0x0][0x208] ;  /* 0x0000820000047ab9 */ /* 0x000fe20000000a00 */
[----:B------:R-:W3:Y:S06]  /*0040*/  S2R R5, SR_CTAID.X ;  /* 0x0000000000057919 */ /* 0x000eec0000002500 */
[----:B------:R-:W4:Y:S08]  /*0050*/  LDC.64 R12, c[0x0][0x218] ;  /* 0x00008600ff0c7b82 */ /* 0x000f300000000a00 */
[----:B------:R-:W5:Y:S08]  /*0060*/  LDC.64 R14, c[0x0][0x240] ;  /* 0x00009000ff0e7b82 */ /* 0x000f700000000a00 */
[----:B------:R-:W4:Y:S01]  /*0070*/  LDC.64 R16, c[0x0][0x220] ;  /* 0x00008800ff107b82 */ /* 0x000f220000000a00 */
[----:B-1----:R-:W-:-:S07]  /*0080*/  SHF.L.U32 R0, R0, 0x1, RZ ;  /* 0x0000000100007819 */ /* 0x002fce00000006ff */
[----:B------:R-:W1:Y:S01]  /*0090*/  LDC.64 R18, c[0x0][0x248] ;  /* 0x00009200ff127b82 */ /* 0x000e620000000a00 */
[----:B---3--:R-:W-:Y:S02]  /*00a0*/  SHF.R.S32.HI R3, RZ, 0x16, R5 ;  /* 0x00000016ff037819 */ /* 0x008fe40000011405 */
[----:B------:R-:W-:Y:S02]  /*00b0*/  LOP3.LUT R0, R0, 0x1fe, RZ, 0xc0, !PT ;  /* 0x000001fe00007812 */ /* 0x000fe400078ec0ff */
[----:B------:R-:W-:-:S03]  /*00c0*/  SGXT R3, R3, 0x1 ;  /* 0x000000010303781a */ /* 0x000fc60000000200 */
[----:B------:R-:W3:Y:S01]  /*00d0*/  LDC.64 R8, c[0x0][0x238] ;  /* 0x00008e00ff087b82 */ /* 0x000ee20000000a00 */
[----:B------:R-:W-:-:S04]  /*00e0*/  LEA R0, R5, R0, 0x9 ;  /* 0x0000000005007211 */ /* 0x000fc800078e48ff */
[----:B------:R-:W-:-:S03]  /*00f0*/  LEA.HI R4, R3, R0, RZ, 0xb ;  /* 0x0000000003047211 */ /* 0x000fc600078f58ff */
[----:B------:R-:W1:Y:S01]  /*0100*/  LDC.64 R2, c[0x0][0x250] ;  /* 0x00009400ff027b82 */ /* 0x000e620000000a00 */
[----:B------:R-:W-:-:S04]  /*0110*/  LOP3.LUT R21, R4, 0xfffff800, RZ, 0xc0, !PT ;  /* 0xfffff80004157812 */ /* 0x000fc800078ec0ff */
[----:B------:R-:W-:-:S03]  /*0120*/  IADD3 R21, R0, -R21, RZ ;  /* 0x8000001500157210 */ /* 0x000fc60007ffe0ff */
[----:B------:R-:W3:Y:S02]  /*0130*/  LDC.64 R22, c[0x0][0x230] ;  /* 0x00008c00ff167b82 */ /* 0x000ee40000000a00 */
[----:B--2---:R-:W-:-:S06]  /*0140*/  IMAD.WIDE R6, R21, 0x4, R6 ;  /* 0x0000000415067825 */ /* 0x004fcc00078e0206 */
[----:B------:R-:W2:Y:S01]  /*0150*/  LDG.E.EL.64 R6, desc[UR4][R6.64] ;  /* 0x0000000406067981 */ /* 0x000ea2000c2e1b00 */
[----:B------:R-:W3:Y:S01]  /*0160*/  LDC.64 R10, c[0x0][0x258] ;  /* 0x00009600ff0a7b82 */ /* 0x000ee20000000a00 */
[----:B01----:R-:W-:-:S07]  /*0170*/  IMAD.WIDE R2, R21, 0x4, R2 ;  /* 0x0000000415027825 */ /* 0x003fce00078e0202 */
[----:B------:R-:W0:Y:S01]  /*0180*/  LDC.64 R4, c[0x0][0x260] ;  /* 0x00009800ff047b82 */ /* 0x000e220000000a00 */
[----:B------:R-:W2:Y:S01]  /*0190*/  LDG.E.EL.64 R2, desc[UR4][R2.64] ;  /* 0x0000000402027981 */ /* 0x000ea2000c2e1b00 */
[----:B----4-:R-:W-:-:S04]  /*01a0*/  IMAD.WIDE R12, R0, 0x4, R12 ;  /* 0x00000004000c7825 */ /* 0x010fc800078e020c */
[----:B-----5:R-:W-:Y:S02]  /*01b0*/  IMAD.WIDE R14, R0, 0x4, R14 ;  /* 0x00000004000e7825 */ /* 0x020fe400078e020e */
[----:B------:R-:W4:Y:S02]  /*01c0*/  LDG.E.64 R12, desc[UR4][R12.64] ;  /* 0x000000040c0c7981 */ /* 0x000f24000c1e1b00 */
[C---:B------:R-:W-:Y:S02]  /*01d0*/  IMAD.WIDE R16, R21.reuse, 0x4, R16 ;  /* 0x0000000415107825 */ /* 0x040fe400078e0210 */
[----:B------:R-:W5:Y:S02]  /*01e0*/  LDG.E.64 R14, desc[UR4][R14.64] ;  /* 0x000000040e0e7981 */ /* 0x000f64000c1e1b00 */
[C---:B------:R-:W-:Y:S02]  /*01f0*/  IMAD.WIDE R18, R21.reuse, 0x4, R18 ;  /* 0x0000000415127825 */ /* 0x040fe400078e0212 */
[----:B------:R-:W4:Y:S02]  /*0200*/  LDG.E.EL.64 R16, desc[UR4][R16.64] ;  /* 0x0000000410107981 */ /* 0x000f24000c2e1b00 */
[----:B---3--:R-:W-:-:S02]  /*0210*/  IMAD.WIDE R24, R21, 0x4, R8 ;  /* 0x0000000415187825 */ /* 0x008fc400078e0208 */
[----:B------:R-:W5:Y:S02]  /*0220*/  LDG.E.EL.64 R18, desc[UR4][R18.64] ;  /* 0x0000000412127981 */ /* 0x000f64000c2e1b00 */
[----:B------:R-:W-:-:S04]  /*0230*/  IMAD.WIDE R22, R21, 0x4, R22 ;  /* 0x0000000415167825 */ /* 0x000fc800078e0216 */
[C---:B------:R-:W-:Y:S02]  /*0240*/  IMAD.WIDE R10, R21.reuse, 0x4, R10 ;  /* 0x00000004150a7825 */ /* 0x040fe400078e020a */
[----:B------:R-:W3:Y:S02]  /*0250*/  LDG.E.EL.64 R22, desc[UR4][R22.64] ;  /* 0x0000000416167981 */ /* 0x000ee4000c2e1b00 */
[----:B0-----:R-:W-:Y:S02]  /*0260*/  IMAD.WIDE R8, R21, 0x4, R4 ;  /* 0x0000000415087825 */ /* 0x001fe400078e0204 */
[----:B------:R0:W3:Y:S04]  /*0270*/  LDG.E.EL.64 R4, desc[UR4][R24.64] ;  /* 0x0000000418047981 */ /* 0x0000e8000c2e1b00 */
[----:B------:R-:W3:Y:S04]  /*0280*/  LDG.E.EL.64 R10, desc[UR4][R10.64] ;  /* 0x000000040a0a7981 */ /* 0x000ee8000c2e1b00 */
[----:B------:R-:W3:Y:S01]  /*0290*/  LDG.E.EL.64 R8, desc[UR4][R8.64] ;  /* 0x0000000408087981 */ /* 0x000ee2000c2e1b00 */
[----:B--2---:R-:W-:Y:S01]  /*02a0*/  FADD R6, R6, 9.9999997473787516356e-06 ;  /* 0x3727c5ac06067421 */ /* 0x004fe20000000000 */
[----:B------:R-:W-:-:S05]  /*02b0*/  FADD R7, R7, 9.9999997473787516356e-06 ;  /* 0x3727c5ac07077421 */ /* 0x000fca0000000000 */
[----:B------:R-:W1:Y:S01]  /*02c0*/  MUFU.SQRT R6, R6 ;  /* 0x0000000600067308 */ /* 0x000e620000002000 */
[----:B------:R-:W-:Y:S01]  /*02d0*/  FADD R20, R2, 9.9999997473787516356e-06 ;  /* 0x3727c5ac02147421 */ /* 0x000fe20000000000 */
[----:B------:R-:W-:-:S06]  /*02e0*/  FADD R3, R3, 9.9999997473787516356e-06 ;  /* 0x3727c5ac03037421 */ /* 0x000fcc0000000000 */
[----:B------:R-:W2:Y:S08]  /*02f0*/  MUFU.SQRT R21, R7 ;  /* 0x0000000700157308 */ /* 0x000eb00000002000 */
[----:B------:R-:W4:Y:S01]  /*0300*/  MUFU.SQRT R26, R20 ;  /* 0x00000014001a7308 */ /* 0x000f220000002000 */
[----:B-1----:R-:W-:-:S07]  /*0310*/  FSETP.GT.AND P6, PT, R6, 8.50705917302346158658e+37, PT ;  /* 0x7e8000000600780b */ /* 0x002fce0003fc4000 */
[----:B0-----:R-:W0:Y:S01]  /*0320*/  MUFU.SQRT R25, R3 ;  /* 0x0000000300197308 */ /* 0x001e220000002000 */
[----:B------:R-:W-:Y:S01]  /*0330*/  HFMA2.MMA R2, -RZ, RZ, 1.625, 0 ;  /* 0x3e800000ff027435 */ /* 0x000fe200000001ff */
[----:B------:R-:W-:Y:S02]  /*0340*/  FSETP.GEU.AND P5, PT, R6, 1.175494350822287508e-38, PT ;  /* 0x008000000600780b */ /* 0x000fe40003fae000 */
[C---:B--2---:R-:W-:Y:S02]  /*0350*/  FSETP.GT.AND P4, PT, R21.reuse, 8.50705917302346158658e+37, PT ;  /* 0x7e8000001500780b */ /* 0x044fe40003f84000 */
[C---:B----4-:R-:W-:Y:S02]  /*0360*/  FSETP.GT.AND P3, PT, R26.reuse, 8.50705917302346158658e+37, PT ;  /* 0x7e8000001a00780b */ /* 0x050fe40003f64000 */
[----:B------:R-:W-:Y:S01]  /*0370*/  FSETP.GEU.AND P0, PT, R26, 1.175494350822287508e-38, PT ;  /* 0x008000001a00780b */ /* 0x000fe20003f0e000 */
[----:B------:R-:W-:Y:S01]  /*0380*/  @P6 FMUL R6, R6, 0.25 ;  /* 0x3e80000006066820 */ /* 0x000fe20000400000 */
[----:B------:R-:W-:-:S02]  /*0390*/  FSETP.GEU.AND P2, PT, R21, 1.175494350822287508e-38, PT ;  /* 0x008000001500780b */ /* 0x000fc40003f4e000 */
[C---:B0-----:R-:W-:Y:S02]  /*03a0*/  FSETP.GT.AND P1, PT, R25.reuse, 8.50705917302346158658e+37, PT ;  /* 0x7e8000001900780b */ /* 0x041fe40003f24000 */
[----:B------:R-:W-:Y:S02]  /*03b0*/  FSEL R3, R2, 1, P6 ;  /* 0x3f80000002037808 */ /* 0x000fe40003000000 */
[----:B------:R-:W-:Y:S01]  /*03c0*/  FSETP.GEU.AND P6, PT, R25, 1.175494350822287508e-38, PT ;  /* 0x008000001900780b */ /* 0x000fe20003fce000 */
[----:B------:R-:W-:Y:S02]  /*03d0*/  @!P5 FMUL R6, R6, 16777216 ;  /* 0x4b8000000606d820 */ /* 0x000fe40000400000 */
[----:B------:R-:W-:Y:S01]  /*03e0*/  @P3 FMUL R26, R26, 0.25 ;  /* 0x3e8000001a1a3820 */ /* 0x000fe20000400000 */
[----:B------:R-:W-:Y:S01]  /*03f0*/  @P4 FMUL R21, R21, 0.25 ;  /* 0x3e80000015154820 */ /* 0x000fe20000400000 */
[----:B------:R-:W0:Y:S02]  /*0400*/  MUFU.RCP R20, R6 ;  /* 0x0000000600147308 */ /* 0x000e240000001000 */
[----:B------:R-:W-:Y:S01]  /*0410*/  @!P0 FMUL R26, R26, 16777216 ;  /* 0x4b8000001a1a8820 */ /* 0x000fe20000400000 */
[----:B------:R-:W-:Y:S01]  /*0420*/  @!P2 FMUL R21, R21, 16777216 ;  /* 0x4b8000001515a820 */ /* 0x000fe20000400000 */
[----:B------:R-:W-:-:S04]  /*0430*/  @P1 FMUL R25, R25, 0.25 ;  /* 0x3e80000019191820 */ /* 0x000fc80000400000 */
[----:B------:R-:W-:Y:S01]  /*0440*/  @!P6 FMUL R25, R25, 16777216 ;  /* 0x4b8000001919e820 */ /* 0x000fe20000400000 */
[----:B------:R-:W1:Y:S01]  /*0450*/  MUFU.RCP R7, R26 ;  /* 0x0000001a00077308 */ /* 0x000e620000001000 */
[----:B------:R-:W-:Y:S01]  /*0460*/  @!P5 FMUL R3, R3, 16777216 ;  /* 0x4b8000000303d820 */ /* 0x000fe20000400000 */
[----:B------:R-:W-:-:S06]  /*0470*/  FSEL R28, R2, 1, P3 ;  /* 0x3f800000021c7808 */ /* 0x000fcc0001800000 */
[----:B------:R-:W2:Y:S01]  /*0480*/  MUFU.RCP R21, R21 ;  /* 0x0000001500157308 */ /* 0x000ea20000001000 */
[----:B------:R-:W-:-:S07]  /*0490*/  FSEL R24, R2, 1, P4 ;  /* 0x3f80000002187808 */ /* 0x000fce0002000000 */
[----:B------:R-:W4:Y:S01]  /*04a0*/  MUFU.RCP R6, R25 ;  /* 0x0000001900067308 */ /* 0x000f220000001000 */
[----:B------:R-:W-:Y:S01]  /*04b0*/  FSEL R27, R2, 1, P1 ;  /* 0x3f800000021b7808 */ /* 0x000fe20000800000 */
[----:B0-----:R-:W-:Y:S01]  /*04c0*/  FMUL R20, R20, R3 ;  /* 0x0000000314147220 */ /* 0x001fe20000400000 */
[----:B------:R-:W-:Y:S01]  /*04d0*/  @!P0 FMUL R28, R28, 16777216 ;  /* 0x4b8000001c1c8820 */ /* 0x000fe20000400000 */
[----:B------:R-:W0:Y:S01]  /*04e0*/  LDC.64 R2, c[0x0][0x210] ;  /* 0x00008400ff027b82 */ /* 0x000e220000000a00 */
[----:B------:R-:W-:Y:S01]  /*04f0*/  @!P2 FMUL R24, R24, 16777216 ;  /* 0x4b8000001818a820 */ /* 0x000fe20000400000 */
[----:B------:R-:W-:Y:S01]  /*0500*/  @!P6 FMUL R27, R27, 16777216 ;  /* 0x4b8000001b1be820 */ /* 0x000fe20000400000 */
[----:B-1----:R-:W-:Y:S01]  /*0510*/  FMUL R7, R7, R28 ;  /* 0x0000001c07077220 */ /* 0x002fe20000400000 */
[----:B------:R-:W-:Y:S01]  /*0520*/  FADD R29, R12, -R16 ;  /* 0x800000100c1d7221 */ /* 0x000fe20000000000 */
[----:B-----5:R-:W-:Y:S01]  /*0530*/  FADD R14, R14, -R18 ;  /* 0x800000120e0e7221 */ /* 0x020fe20000000000 */
[----:B--2---:R-:W-:Y:S01]  /*0540*/  FMUL R21, R21, R24 ;  /* 0x0000001815157220 */ /* 0x004fe20000400000 */
[----:B------:R-:W-:Y:S01]  /*0550*/  FADD R12, R13, -R17 ;  /* 0x800000110d0c7221 */ /* 0x000fe20000000000 */
[----:B------:R-:W-:Y:S01]  /*0560*/  FADD R15, R15, -R19 ;  /* 0x800000130f0f7221 */ /* 0x000fe20000000000 */
[----:B------:R-:W-:Y:S01]  /*0570*/  FMUL R29, R20, R29 ;  /* 0x0000001d141d7220 */ /* 0x000fe20000400000 */
[----:B------:R-:W-:Y:S01]  /*0580*/  FMUL R7, R7, R14 ;  /* 0x0000000e07077220 */ /* 0x000fe20000400000 */
[----:B----4-:R-:W-:Y:S01]  /*0590*/  FMUL R6, R6, R27 ;  /* 0x0000001b06067220 */ /* 0x010fe20000400000 */
[----:B------:R-:W-:Y:S01]  /*05a0*/  FMUL R12, R21, R12 ;  /* 0x0000000c150c7220 */ /* 0x000fe20000400000 */
[----:B---3--:R-:W-:Y:S01]  /*05b0*/  FFMA R4, R22, R29, R4 ;  /* 0x0000001d16047223 */ /* 0x008fe20000000004 */
[----:B------:R-:W-:Y:S01]  /*05c0*/  FFMA R7, R10, R7, R8 ;  /* 0x000000070a077223 */ /* 0x000fe20000000008 */
[----:B------:R-:W-:Y:S01]  /*05d0*/  FMUL R6, R6, R15 ;  /* 0x0000000f06067220 */ /* 0x000fe20000400000 */
[----:B------:R-:W-:-:S03]  /*05e0*/  FFMA R5, R23, R12, R5 ;  /* 0x0000000c17057223 */ /* 0x000fc60000000005 */
[----:B------:R-:W-:Y:S01]  /*05f0*/  FFMA R6, R11, R6, R9 ;  /* 0x000000060b067223 */ /* 0x000fe20000000009 */
[C---:B------:R-:W-:Y:S01]  /*0600*/  FSETP.GEU.AND P0, PT, R4.reuse, -R7, PT ;  /* 0x800000070400720b */ /* 0x040fe20003f0e000 */
[----:B------:R-:W-:Y:S02]  /*0610*/  FADD R4, R4, R7 ;  /* 0x0000000704047221 */ /* 0x000fe40000000000 */
[C---:B------:R-:W-:Y:S01]  /*0620*/  FADD R7, R5.reuse, R6 ;  /* 0x0000000605077221 */ /* 0x040fe20000000000 */
[----:B------:R-:W-:Y:S01]  /*0630*/  FSETP.GEU.AND P1, PT, R5, -R6, PT ;  /* 0x800000060500720b */ /* 0x000fe20003f2e000 */
[----:B0-----:R-:W-:Y:S01]  /*0640*/  IMAD.WIDE R2, R0, 0x4, R2 ;  /* 0x0000000400027825 */ /* 0x001fe200078e0202 */
[----:B------:R-:W-:Y:S02]  /*0650*/  FSEL R4, R4, RZ, P0 ;  /* 0x000000ff04047208 */ /* 0x000fe40000000000 */
[----:B------:R-:W-:-:S05]  /*0660*/  FSEL R5, R7, RZ, P1 ;  /* 0x000000ff07057208 */ /* 0x000fca0000800000 */
[----:B------:R-:W-:Y:S01]  /*0670*/  STG.E.64 desc[UR4][R2.64], R4 ;  /* 0x0000000402007986 */ /* 0x000fe2000c101b04 */
[----:B------:R-:W-:Y:S05]  /*0680*/  EXIT ;  /* 0x000000000000794d */ /* 0x000fea0003800000 */
.L_x_0:
[----:B------:R-:W-:-:S00]  /*0690*/  BRA `(.L_x_0) ;  /* 0xfffffffc00fc7947 */ /* 0x000fc0000383ffff */
[----:B------:R-:W-:-:S00]  /*06a0*/  NOP ;  /* 0x0000000000007918 */ /* 0x000fc00000000000 */
        /* <DEDUP_REMOVED lines=13> */
.L_x_1:


//--------------------- .nv.global.init           --------------------------
	.section	.nv.global.init,"aw",@progbits
.nv.global.init:
	.type		_$_str,@object
	.size		_$_str,(_$_str_$_2 - _$_str)
_$_str:
        /*0000*/ 	.byte	0x5f, 0x5f, 0x43, 0x55, 0x44, 0x41, 0x5f, 0x46, 0x54, 0x5a, 0x00
	.type		_$_str_$_2,@object
	.size		_$_str_$_2,(.L_1 - _$_str_$_2)
_$_str_$_2:
        /*000b*/ 	.byte	0x5f, 0x5f, 0x43, 0x55, 0x44, 0x41, 0x5f, 0x50, 0x52, 0x45, 0x43, 0x5f, 0x53, 0x51, 0x52, 0x54
        /*001b*/ 	.byte	0x00
.L_1:


//--------------------- .nv.constant0.triton_poi_fused__native_batch_norm_legit_no_training_add_relu_27 --------------------------
	.section	.nv.constant0.triton_poi_fused__native_batch_norm_legit_no_training_add_relu_27,"a",@progbits
	.sectionflags	@""
	.align	4
.nv.constant0.triton_poi_fused__native_batch_norm_legit_no_training_add_relu_27:
	.zero		620
